//
// Generated by NVIDIA NVVM Compiler
//
// Compiler Build ID: CL-36424714
// Cuda compilation tools, release 13.0, V13.0.88
// Based on NVVM 20.0.0
//

.version 9.0
.target sm_100
.address_size 64

	// .globl	_Z7get_maxPiS_
// _ZZ7get_maxPiS_E3max has been demoted

.visible .entry _Z7get_maxPiS_(
	.param .u64 .ptr .align 1 _Z7get_maxPiS__param_0,
	.param .u64 .ptr .align 1 _Z7get_maxPiS__param_1
)
{
	.reg .pred 	%p<5>;
	.reg .b32 	%r<17>;
	.reg .b64 	%rd<9>;
	// demoted variable
	.shared .align 4 .b8 _ZZ7get_maxPiS_E3max[2048];
	ld.param.u64 	%rd2, [_Z7get_maxPiS__param_0];
	ld.param.u64 	%rd1, [_Z7get_maxPiS__param_1];
	cvta.to.global.u64 	%rd3, %rd2;
	mov.u32 	%r1, %tid.x;
	mov.u32 	%r16, %ntid.x;
	mov.u32 	%r3, %ctaid.x;
	mad.lo.s32 	%r8, %r16, %r3, %r1;
	mul.wide.s32 	%rd4, %r8, 4;
	add.s64 	%rd5, %rd3, %rd4;
	ld.global.u32 	%r9, [%rd5];
	shl.b32 	%r10, %r1, 2;
	mov.u32 	%r11, _ZZ7get_maxPiS_E3max;
	add.s32 	%r4, %r11, %r10;
	st.shared.u32 	[%r4], %r9;
	bar.sync 	0;
	setp.lt.u32 	%p1, %r16, 33;
	@%p1 bra 	$L__BB0_5;
$L__BB0_1:
	mov.u32 	%r5, %r16;
	shr.u32 	%r16, %r5, 1;
	setp.ge.u32 	%p2, %r1, %r16;
	@%p2 bra 	$L__BB0_4;
	shl.b32 	%r12, %r16, 2;
	add.s32 	%r13, %r4, %r12;
	ld.shared.u32 	%r7, [%r13];
	ld.shared.u32 	%r14, [%r4];
	setp.le.s32 	%p3, %r7, %r14;
	@%p3 bra 	$L__BB0_4;
	st.shared.u32 	[%r4], %r7;
$L__BB0_4:
	bar.sync 	0;
	setp.gt.u32 	%p4, %r5, 65;
	@%p4 bra 	$L__BB0_1;
$L__BB0_5:
	cvta.to.global.u64 	%rd6, %rd1;
	ld.shared.u32 	%r15, [_ZZ7get_maxPiS_E3max];
	mul.wide.u32 	%rd7, %r3, 4;
	add.s64 	%rd8, %rd6, %rd7;
	st.global.u32 	[%rd8], %r15;
	ret;

}


// ===== COMPILED SASS (sm_100) =====

	.target	sm_100

	.elftype	@"ET_EXEC"


//--------------------- .note.nv.tkinfo           --------------------------
	.section	.note.nv.tkinfo,"",@"SHT_NOTE"
	.sectionflags	@"SHF_NOTE_NV_TKINFO"
	.tkinfo
        /*0018*/ 	.word	0x00000002
        /*0030*/ 	.string	""
        /*0030*/ 	.string	"ptxas"
        /*0030*/ 	.string	"Cuda compilation tools, release 13.0, V13.0.88"
        /*0030*/ 	.string	"Build cuda_13.0.r13.0/compiler.36424714_0"
        /*0030*/ 	.string	"-arch sm_100 -m 64 "



//--------------------- .note.nv.cuinfo           --------------------------
	.section	.note.nv.cuinfo,"",@"SHT_NOTE"
	.sectionflags	@"SHF_NOTE_NV_CUINFO"
        /*0018*/ 	.short	0x0002
        /*001a*/ 	.short	0x0064
        /*001c*/ 	.short	0x0082
	.zero		2


//--------------------- .nv.info                  --------------------------
	.section	.nv.info,"",@"SHT_CUDA_INFO"
	.align	4


	//----- nvinfo : EIATTR_REGCOUNT
	.align		4
        /*0000*/ 	.byte	0x04, 0x2f
        /*0002*/ 	.short	(.L_1 - .L_0)
	.align		4
.L_0:
        /*0004*/ 	.word	index@(_Z7get_maxPiS_)
        /*0008*/ 	.word	0x0000000a


	//----- nvinfo : EIATTR_FRAME_SIZE
	.align		4
.L_1:
        /*000c*/ 	.byte	0x04, 0x11
        /*000e*/ 	.short	(.L_3 - .L_2)
	.align		4
.L_2:
        /*0010*/ 	.word	index@(_Z7get_maxPiS_)
        /*0014*/ 	.word	0x00000000


	//----- nvinfo : EIATTR_MIN_STACK_SIZE
	.align		4
.L_3:
        /*0018*/ 	.byte	0x04, 0x12
        /*001a*/ 	.short	(.L_5 - .L_4)
	.align		4
.L_4:
        /*001c*/ 	.word	index@(_Z7get_maxPiS_)
        /*0020*/ 	.word	0x00000000
.L_5:


//--------------------- .nv.compat                --------------------------
	.section	.nv.compat,"",@"SHT_CUDA_COMPAT_INFO"
	.align	4
        /*0000*/ 	.byte	0x02, 0x09, 0x00, 0x00, 0x02, 0x02, 0x01, 0x00, 0x02, 0x05, 0x05, 0x00, 0x03, 0x07, 0x01, 0x01
        /*0010*/ 	.byte	0x02, 0x03, 0x00, 0x00, 0x02, 0x06, 0x01, 0x00, 0x04, 0x0b, 0x08, 0x00, 0x09, 0x00, 0x00, 0x00
        /*0020*/ 	.byte	0x00, 0x00, 0x00, 0x00


//--------------------- .nv.info._Z7get_maxPiS_   --------------------------
	.section	.nv.info._Z7get_maxPiS_,"",@"SHT_CUDA_INFO"
	.sectionflags	@""
	.align	4


	//----- nvinfo : EIATTR_CUDA_API_VERSION
	.align		4
        /*0000*/ 	.byte	0x04, 0x37
        /*0002*/ 	.short	(.L_7 - .L_6)
.L_6:
        /*0004*/ 	.word	0x00000082


	//----- nvinfo : EIATTR_KPARAM_INFO
	.align		4
.L_7:
        /*0008*/ 	.byte	0x04, 0x17
        /*000a*/ 	.short	(.L_9 - .L_8)
.L_8:
        /*000c*/ 	.word	0x00000000
        /*0010*/ 	.short	0x0001
        /*0012*/ 	.short	0x0008
        /*0014*/ 	.byte	0x00, 0xf5, 0x21, 0x00


	//----- nvinfo : EIATTR_KPARAM_INFO
	.align		4
.L_9:
        /*0018*/ 	.byte	0x04, 0x17
        /*001a*/ 	.short	(.L_11 - .L_10)
.L_10:
        /*001c*/ 	.word	0x00000000
        /*0020*/ 	.short	0x0000
        /*0022*/ 	.short	0x0000
        /*0024*/ 	.byte	0x00, 0xf5, 0x21, 0x00


	//----- nvinfo : EIATTR_SPARSE_MMA_MASK
	.align		4
.L_11:
        /*0028*/ 	.byte	0x03, 0x50
        /*002a*/ 	.short	0x0000


	//----- nvinfo : EIATTR_MAXREG_COUNT
	.align		4
        /*002c*/ 	.byte	0x03, 0x1b
        /*002e*/ 	.short	0x00ff


	//----- nvinfo : EIATTR_NUM_BARRIERS
	.align		4
        /*0030*/ 	.byte	0x02, 0x4c
        /*0032*/ 	.byte	0x01
	.zero		1


	//----- nvinfo : EIATTR_MERCURY_ISA_VERSION
	.align		4
        /*0034*/ 	.byte	0x03, 0x5f
        /*0036*/ 	.short	0x0101


	//----- nvinfo : EIATTR_VRC_CTA_INIT_COUNT
	.align		4
        /*0038*/ 	.byte	0x02, 0x4a
	.zero		1
	.zero		1


	//----- nvinfo : EIATTR_EXIT_INSTR_OFFSETS
	.align		4
        /*003c*/ 	.byte	0x04, 0x1c
        /*003e*/ 	.short	(.L_13 - .L_12)


	//   ....[0]....
.L_12:
        /*0040*/ 	.word	0x00000270


	//----- nvinfo : EIATTR_CRS_STACK_SIZE
	.align		4
.L_13:
        /*0044*/ 	.byte	0x04, 0x1e
        /*0046*/ 	.short	(.L_15 - .L_14)
.L_14:
        /*0048*/ 	.word	0x00000000


	//----- nvinfo : EIATTR_CBANK_PARAM_SIZE
	.align		4
.L_15:
        /*004c*/ 	.byte	0x03, 0x19
        /*004e*/ 	.short	0x0010


	//----- nvinfo : EIATTR_PARAM_CBANK
	.align		4
        /*0050*/ 	.byte	0x04, 0x0a
        /*0052*/ 	.short	(.L_17 - .L_16)
	.align		4
.L_16:
        /*0054*/ 	.word	index@(.nv.constant0._Z7get_maxPiS_)
        /*0058*/ 	.short	0x0380
        /*005a*/ 	.short	0x0010


	//----- nvinfo : EIATTR_SW_WAR
	.align		4
.L_17:
        /*005c*/ 	.byte	0x04, 0x36
        /*005e*/ 	.short	(.L_19 - .L_18)
.L_18:
        /*0060*/ 	.word	0x00000008
.L_19:


//--------------------- .nv.callgraph             --------------------------
	.section	.nv.callgraph,"",@"SHT_CUDA_CALLGRAPH"
	.align	4
	.sectionentsize	8
	.align		4
        /*0000*/ 	.word	0x00000000
	.align		4
        /*0004*/ 	.word	0xffffffff
	.align		4
        /*0008*/ 	.word	0x00000000
	.align		4
        /*000c*/ 	.word	0xfffffffe
	.align		4
        /*0010*/ 	.word	0x00000000
	.align		4
        /*0014*/ 	.word	0xfffffffd
	.align		4
        /*0018*/ 	.word	0x00000000
	.align		4
        /*001c*/ 	.word	0xfffffffc


//--------------------- .text._Z7get_maxPiS_      --------------------------
	.section	.text._Z7get_maxPiS_,"ax",@progbits
	.align	128
        .global         _Z7get_maxPiS_
        .type           _Z7get_maxPiS_,@function
        .size           _Z7get_maxPiS_,(.L_x_5 - _Z7get_maxPiS_)
        .other          _Z7get_maxPiS_,@"STO_CUDA_ENTRY STV_DEFAULT"
_Z7get_maxPiS_:
.text._Z7get_maxPiS_:
[----:B------:R-:W-:Y:S01]  /*0000*/  LDC R1, c[0x0][0x37c] ;  /* 0x0000df00ff017b82 */ /* 0x000fe20000000800 */
[----:B------:R-:W0:Y:S07]  /*0010*/  S2R R7, SR_TID.X ;  /* 0x0000000000077919 */ /* 0x000e2e0000002100 */
[----:B------:R-:W1:Y:S01]  /*0020*/  LDC.64 R2, c[0x0][0x380] ;  /* 0x0000e000ff027b82 */ /* 0x000e620000000a00 */
[----:B------:R-:W0:Y:S01]  /*0030*/  LDCU UR8, c[0x0][0x360] ;  /* 0x00006c00ff0877ac */ /* 0x000e220008000800 */
[----:B------:R-:W0:Y:S01]  /*0040*/  S2R R4, SR_CTAID.X ;  /* 0x0000000000047919 */ /* 0x000e220000002500 */
[----:B------:R-:W2:Y:S01]  /*0050*/  LDCU.64 UR6, c[0x0][0x358] ;  /* 0x00006b00ff0677ac */ /* 0x000ea20008000a00 */
[----:B0-----:R-:W-:-:S04]  /*0060*/  IMAD R5, R4, UR8, R7 ;  /* 0x0000000804057c24 */ /* 0x001fc8000f8e0207 */
[----:B-1----:R-:W-:-:S06]  /*0070*/  IMAD.WIDE R2, R5, 0x4, R2 ;  /* 0x0000000405027825 */ /* 0x002fcc00078e0202 */
[----:B--2---:R-:W2:Y:S01]  /*0080*/  LDG.E R2, desc[UR6][R2.64] ;  /* 0x0000000602027981 */ /* 0x004ea2000c1e1900 */
[----:B------:R-:W0:Y:S01]  /*0090*/  S2UR UR5, SR_CgaCtaId ;  /* 0x00000000000579c3 */ /* 0x000e220000008800 */
[----:B------:R-:W-:Y:S01]  /*00a0*/  UMOV UR4, 0x400 ;  /* 0x0000040000047882 */ /* 0x000fe20000000000 */
[----:B------:R-:W-:Y:S02]  /*00b0*/  UISETP.GE.U32.AND UP0, UPT, UR8, 0x21, UPT ;  /* 0x000000210800788c */ /* 0x000fe4000bf06070 */
[----:B0-----:R-:W-:-:S06]  /*00c0*/  ULEA UR4, UR5, UR4, 0x18 ;  /* 0x0000000405047291 */ /* 0x001fcc000f8ec0ff */
[----:B------:R-:W-:-:S05]  /*00d0*/  LEA R5, R7, UR4, 0x2 ;  /* 0x0000000407057c11 */ /* 0x000fca000f8e10ff */
[----:B--2---:R0:W-:Y:S01]  /*00e0*/  STS [R5], R2 ;  /* 0x0000000205007388 */ /* 0x0041e20000000800 */
[----:B------:R-:W-:Y:S06]  /*00f0*/  BAR.SYNC.DEFER_BLOCKING 0x0 ;  /* 0x0000000000007b1d */ /* 0x000fec0000010000 */
[----:B------:R-:W-:Y:S05]  /*0100*/  BRA.U !UP0, `(.L_x_0) ;  /* 0x00000001083c7547 */ /* 0x000fea000b800000 */
[----:B------:R-:W-:-:S07]  /*0110*/  IMAD.U32 R0, RZ, RZ, UR8 ;  /* 0x00000008ff007e24 */ /* 0x000fce000f8e00ff */
.L_x_3:
[----:B------:R-:W-:Y:S01]  /*0120*/  MOV R6, R0 ;  /* 0x0000000000067202 */ /* 0x000fe20000000f00 */
[----:B------:R-:W-:Y:S01]  /*0130*/  BSSY.RECONVERGENT B0, `(.L_x_1) ;  /* 0x0000009000007945 */ /* 0x000fe20003800200 */
[----:B------:R-:W-:-:S04]  /*0140*/  SHF.R.U32.HI R0, RZ, 0x1, R0 ;  /* 0x00000001ff007819 */ /* 0x000fc80000011600 */
[----:B------:R-:W-:-:S13]  /*0150*/  ISETP.GE.U32.AND P0, PT, R7, R0, PT ;  /* 0x000000000700720c */ /* 0x000fda0003f06070 */
[----:B-1----:R-:W-:Y:S05]  /*0160*/  @P0 BRA `(.L_x_2) ;  /* 0x0000000000140947 */ /* 0x002fea0003800000 */
[----:B0-----:R-:W-:Y:S01]  /*0170*/  IMAD R2, R0, 0x4, R5 ;  /* 0x0000000400027824 */ /* 0x001fe200078e0205 */
[----:B------:R-:W-:Y:S05]  /*0180*/  LDS R3, [R5] ;  /* 0x0000000005037984 */ /* 0x000fea0000000800 */
[----:B------:R-:W0:Y:S02]  /*0190*/  LDS R2, [R2] ;  /* 0x0000000002027984 */ /* 0x000e240000000800 */
[----:B0-----:R-:W-:-:S13]  /*01a0*/  ISETP.GT.AND P0, PT, R2, R3, PT ;  /* 0x000000030200720c */ /* 0x001fda0003f04270 */
[----:B------:R1:W-:Y:S02]  /*01b0*/  @P0 STS [R5], R2 ;  /* 0x0000000205000388 */ /* 0x0003e40000000800 */
.L_x_2:
[----:B------:R-:W-:Y:S05]  /*01c0*/  BSYNC.RECONVERGENT B0 ;  /* 0x0000000000007941 */ /* 0x000fea0003800200 */
.L_x_1:
[----:B------:R-:W-:Y:S01]  /*01d0*/  BAR.SYNC.DEFER_BLOCKING 0x0 ;  /* 0x0000000000007b1d */ /* 0x000fe20000010000 */
[----:B------:R-:W-:-:S13]  /*01e0*/  ISETP.GT.U32.AND P0, PT, R6, 0x41, PT ;  /* 0x000000410600780c */ /* 0x000fda0003f04070 */
[----:B------:R-:W-:Y:S05]  /*01f0*/  @P0 BRA `(.L_x_3) ;  /* 0xfffffffc00c80947 */ /* 0x000fea000383ffff */
.L_x_0:
[----:B------:R-:W2:Y:S01]  /*0200*/  S2UR UR5, SR_CgaCtaId ;  /* 0x00000000000579c3 */ /* 0x000ea20000008800 */
[----:B------:R-:W-:-:S07]  /*0210*/  UMOV UR4, 0x400 ;  /* 0x0000040000047882 */ /* 0x000fce0000000000 */
[----:B01----:R-:W0:Y:S01]  /*0220*/  LDC.64 R2, c[0x0][0x388] ;  /* 0x0000e200ff027b82 */ /* 0x003e220000000a00 */
[----:B--2---:R-:W-:Y:S01]  /*0230*/  ULEA UR4, UR5, UR4, 0x18 ;  /* 0x0000000405047291 */ /* 0x004fe2000f8ec0ff */
[----:B0-----:R-:W-:-:S08]  /*0240*/  IMAD.WIDE.U32 R2, R4, 0x4, R2 ;  /* 0x0000000404027825 */ /* 0x001fd000078e0002 */
[----:B------:R-:W0:Y:S04]  /*0250*/  LDS R5, [UR4] ;  /* 0x00000004ff057984 */ /* 0x000e280008000800 */
[----:B0-----:R-:W-:Y:S01]  /*0260*/  STG.E desc[UR6][R2.64], R5 ;  /* 0x0000000502007986 */ /* 0x001fe2000c101906 */
[----:B------:R-:W-:Y:S05]  /*0270*/  EXIT ;  /* 0x000000000000794d */ /* 0x000fea0003800000 */
.L_x_4:
[----:B------:R-:W-:-:S00]  /*0280*/  BRA `(.L_x_4) ;  /* 0xfffffffc00fc7947 */ /* 0x000fc0000383ffff */
[----:B------:R-:W-:-:S00]  /*0290*/  NOP ;  /* 0x0000000000007918 */ /* 0x000fc00000000000 */
        /* <DEDUP_REMOVED lines=14> */
.L_x_5:


//--------------------- .nv.shared._Z7get_maxPiS_ --------------------------
	.section	.nv.shared._Z7get_maxPiS_,"aw",@nobits
	.sectionflags	@""
	.align	4
.nv.shared._Z7get_maxPiS_:
	.zero		3072


//--------------------- .nv.shared.reserved.0     --------------------------
	.section	.nv.shared.reserved.0,"aw",@nobits
	.weak		__nv_reservedSMEM_offset_0_alias
	.size		__nv_reservedSMEM_offset_0_alias, 0, 64
	.other		__nv_reservedSMEM_offset_0_alias,@"STO_CUDA_RESERVED_SHARED STV_DEFAULT"
__nv_reservedSMEM_offset_0_alias:
	.zero		0
	.zero		64


//--------------------- .nv.constant0._Z7get_maxPiS_ --------------------------
	.section	.nv.constant0._Z7get_maxPiS_,"a",@progbits
	.sectionflags	@""
	.align	4
.nv.constant0._Z7get_maxPiS_:
	.zero		912


//--------------------- SYMBOLS --------------------------

	.type		.nv.reservedSmem.offset0,@object
	.size		.nv.reservedSmem.offset0,0x4
	.type		.nv.reservedSmem.cap,@object
	.size		.nv.reservedSmem.cap,0x4
